	.headerflags	@"EF_CUDA_TEXMODE_UNIFIED EF_CUDA_64BIT_ADDRESS EF_CUDA_SM89 EF_CUDA_VIRTUAL_SM(EF_CUDA_SM89)"
	.elftype	@"ET_EXEC"


//--------------------- .nv.info                  --------------------------
	.section	.nv.info,"",@"SHT_CUDA_INFO"
	.align	4


	//----- nvinfo : EIATTR_REGCOUNT
	.align		4
        /*0000*/ 	.byte	0x04, 0x2f
        /*0002*/ 	.short	(.L_1 - .L_0)
	.align		4
.L_0:
        /*0004*/ 	.word	index@(triton__0d1d2d3d4d56789)
        /*0008*/ 	.word	0x00000025


	//----- nvinfo : EIATTR_MAX_STACK_SIZE
	.align		4
.L_1:
        /*000c*/ 	.byte	0x04, 0x23
        /*000e*/ 	.short	(.L_3 - .L_2)
	.align		4
.L_2:
        /*0010*/ 	.word	index@(triton__0d1d2d3d4d56789)
        /*0014*/ 	.word	0x00000000


	//----- nvinfo : EIATTR_MIN_STACK_SIZE
	.align		4
.L_3:
        /*0018*/ 	.byte	0x04, 0x12
        /*001a*/ 	.short	(.L_5 - .L_4)
	.align		4
.L_4:
        /*001c*/ 	.word	index@(triton__0d1d2d3d4d56789)
        /*0020*/ 	.word	0x00000000


	//----- nvinfo : EIATTR_FRAME_SIZE
	.align		4
.L_5:
        /*0024*/ 	.byte	0x04, 0x11
        /*0026*/ 	.short	(.L_7 - .L_6)
	.align		4
.L_6:
        /*0028*/ 	.word	index@(triton__0d1d2d3d4d56789)
        /*002c*/ 	.word	0x00000000
.L_7:


//--------------------- .nv.info.triton__0d1d2d3d4d56789 --------------------------
	.section	.nv.info.triton__0d1d2d3d4d56789,"",@"SHT_CUDA_INFO"
	.align	4


	//----- nvinfo : EIATTR_CUDA_API_VERSION
	.align		4
        /*0000*/ 	.byte	0x04, 0x37
        /*0002*/ 	.short	(.L_9 - .L_8)
.L_8:
        /*0004*/ 	.word	0x0000007b


	//----- nvinfo : EIATTR_PARAM_CBANK
	.align		4
.L_9:
        /*0008*/ 	.byte	0x04, 0x0a
        /*000a*/ 	.short	(.L_11 - .L_10)
	.align		4
.L_10:
        /*000c*/ 	.word	index@(.nv.constant0.triton__0d1d2d3d4d56789)
        /*0010*/ 	.short	0x0160
        /*0012*/ 	.short	0x003c


	//----- nvinfo : EIATTR_CBANK_PARAM_SIZE
	.align		4
.L_11:
        /*0014*/ 	.byte	0x03, 0x19
        /*0016*/ 	.short	0x003c


	//----- nvinfo : EIATTR_KPARAM_INFO
	.align		4
        /*0018*/ 	.byte	0x04, 0x17
        /*001a*/ 	.short	(.L_13 - .L_12)
.L_12:
        /*001c*/ 	.word	0x00000000
        /*0020*/ 	.short	0x0009
        /*0022*/ 	.short	0x0038
        /*0024*/ 	.byte	0x00, 0xf0, 0x11, 0x00


	//----- nvinfo : EIATTR_KPARAM_INFO
	.align		4
.L_13:
        /*0028*/ 	.byte	0x04, 0x17
        /*002a*/ 	.short	(.L_15 - .L_14)
.L_14:
        /*002c*/ 	.word	0x00000000
        /*0030*/ 	.short	0x0008
        /*0032*/ 	.short	0x0034
        /*0034*/ 	.byte	0x00, 0xf0, 0x11, 0x00


	//----- nvinfo : EIATTR_KPARAM_INFO
	.align		4
.L_15:
        /*0038*/ 	.byte	0x04, 0x17
        /*003a*/ 	.short	(.L_17 - .L_16)
.L_16:
        /*003c*/ 	.word	0x00000000
        /*0040*/ 	.short	0x0007
        /*0042*/ 	.short	0x0030
        /*0044*/ 	.byte	0x00, 0xf0, 0x11, 0x00


	//----- nvinfo : EIATTR_KPARAM_INFO
	.align		4
.L_17:
        /*0048*/ 	.byte	0x04, 0x17
        /*004a*/ 	.short	(.L_19 - .L_18)
.L_18:
        /*004c*/ 	.word	0x00000000
        /*0050*/ 	.short	0x0006
        /*0052*/ 	.short	0x002c
        /*0054*/ 	.byte	0x00, 0xf0, 0x11, 0x00


	//----- nvinfo : EIATTR_KPARAM_INFO
	.align		4
.L_19:
        /*0058*/ 	.byte	0x04, 0x17
        /*005a*/ 	.short	(.L_21 - .L_20)
.L_20:
        /*005c*/ 	.word	0x00000000
        /*0060*/ 	.short	0x0005
        /*0062*/ 	.short	0x0028
        /*0064*/ 	.byte	0x00, 0xf0, 0x11, 0x00


	//----- nvinfo : EIATTR_KPARAM_INFO
	.align		4
.L_21:
        /*0068*/ 	.byte	0x04, 0x17
        /*006a*/ 	.short	(.L_23 - .L_22)
.L_22:
        /*006c*/ 	.word	0x00000000
        /*0070*/ 	.short	0x0004
        /*0072*/ 	.short	0x0020
        /*0074*/ 	.byte	0x00, 0xf0, 0x21, 0x00


	//----- nvinfo : EIATTR_KPARAM_INFO
	.align		4
.L_23:
        /*0078*/ 	.byte	0x04, 0x17
        /*007a*/ 	.short	(.L_25 - .L_24)
.L_24:
        /*007c*/ 	.word	0x00000000
        /*0080*/ 	.short	0x0003
        /*0082*/ 	.short	0x0018
        /*0084*/ 	.byte	0x00, 0xf0, 0x21, 0x00


	//----- nvinfo : EIATTR_KPARAM_INFO
	.align		4
.L_25:
        /*0088*/ 	.byte	0x04, 0x17
        /*008a*/ 	.short	(.L_27 - .L_26)
.L_26:
        /*008c*/ 	.word	0x00000000
        /*0090*/ 	.short	0x0002
        /*0092*/ 	.short	0x0010
        /*0094*/ 	.byte	0x00, 0xf0, 0x21, 0x00


	//----- nvinfo : EIATTR_KPARAM_INFO
	.align		4
.L_27:
        /*0098*/ 	.byte	0x04, 0x17
        /*009a*/ 	.short	(.L_29 - .L_28)
.L_28:
        /*009c*/ 	.word	0x00000000
        /*00a0*/ 	.short	0x0001
        /*00a2*/ 	.short	0x0008
        /*00a4*/ 	.byte	0x00, 0xf0, 0x21, 0x00


	//----- nvinfo : EIATTR_KPARAM_INFO
	.align		4
.L_29:
        /*00a8*/ 	.byte	0x04, 0x17
        /*00aa*/ 	.short	(.L_31 - .L_30)
.L_30:
        /*00ac*/ 	.word	0x00000000
        /*00b0*/ 	.short	0x0000
        /*00b2*/ 	.short	0x0000
        /*00b4*/ 	.byte	0x00, 0xf0, 0x21, 0x00


	//----- nvinfo : EIATTR_MAXREG_COUNT
	.align		4
.L_31:
        /*00b8*/ 	.byte	0x03, 0x1b
        /*00ba*/ 	.short	0x00ff


	//----- nvinfo : EIATTR_COOP_GROUP_MASK_REGIDS
	.align		4
        /*00bc*/ 	.byte	0x04, 0x29
        /*00be*/ 	.short	(.L_33 - .L_32)


	//   ....[0]....
.L_32:
        /*00c0*/ 	.word	0xffffffff


	//   ....[1]....
        /*00c4*/ 	.word	0xffffffff


	//   ....[2]....
        /*00c8*/ 	.word	0xffffffff


	//----- nvinfo : EIATTR_COOP_GROUP_INSTR_OFFSETS
	.align		4
.L_33:
        /*00cc*/ 	.byte	0x04, 0x28
        /*00ce*/ 	.short	(.L_35 - .L_34)


	//   ....[0]....
.L_34:
        /*00d0*/ 	.word	0x00000de0


	//   ....[1]....
        /*00d4*/ 	.word	0x00000e40


	//   ....[2]....
        /*00d8*/ 	.word	0x00000e60


	//----- nvinfo : EIATTR_EXIT_INSTR_OFFSETS
	.align		4
.L_35:
        /*00dc*/ 	.byte	0x04, 0x1c
        /*00de*/ 	.short	(.L_37 - .L_36)


	//   ....[0]....
.L_36:
        /*00e0*/ 	.word	0x00000fe0


	//   ....[1]....
        /*00e4*/ 	.word	0x00001020


	//----- nvinfo : EIATTR_MAX_THREADS
	.align		4
.L_37:
        /*00e8*/ 	.byte	0x04, 0x05
        /*00ea*/ 	.short	(.L_39 - .L_38)
.L_38:
        /*00ec*/ 	.word	0x00000100
        /*00f0*/ 	.word	0x00000001
        /*00f4*/ 	.word	0x00000001
.L_39:


//--------------------- .nv.rel.action            --------------------------
	.section	.nv.rel.action,"",@"SHT_CUDA_RELOCINFO"
	.align	8
	.sectionentsize	8
        /*0000*/ 	.byte	0x73, 0x00, 0x00, 0x00, 0x00, 0x00, 0x00, 0x00, 0x00, 0x00, 0x00, 0x11, 0x25, 0x00, 0x05, 0x36


//--------------------- .nv.constant0.triton__0d1d2d3d4d56789 --------------------------
	.section	.nv.constant0.triton__0d1d2d3d4d56789,"a",@progbits
	.align	4
.nv.constant0.triton__0d1d2d3d4d56789:
	.zero		412


//--------------------- .text.triton__0d1d2d3d4d56789 --------------------------
	.section	.text.triton__0d1d2d3d4d56789,"ax",@progbits
	.sectionflags	@"SHF_BARRIERS=1"
	.sectioninfo	@"SHI_REGISTERS=37"
	.align	128
        .global         triton__0d1d2d3d4d56789
        .type           triton__0d1d2d3d4d56789,@function
        .size           triton__0d1d2d3d4d56789,(.L_x_1 - triton__0d1d2d3d4d56789)
        .other          triton__0d1d2d3d4d56789,@"STO_CUDA_ENTRY STV_DEFAULT"
triton__0d1d2d3d4d56789:
.text.triton__0d1d2d3d4d56789:
[----:B------:R-:W-:-:S02]  /*0000*/  MOV R1, c[0x0][0x28] ;  /* 0x00000a0000017a02 */ /* 0x000fc40000000f00 */
[----:B------:R-:W-:Y:S01]  /*0010*/  IABS R7, c[0x0][0x188] ;  /* 0x0000620000077a13 */ /* 0x000fe20000000000 */
[----:B------:R-:W0:Y:S01]  /*0020*/  S2R R16, SR_TID.X ;  /* 0x0000000000107919 */ /* 0x000e220000002100 */
[----:B------:R-:W-:Y:S01]  /*0030*/  MOV R13, 0x4 ;  /* 0x00000004000d7802 */ /* 0x000fe20000000f00 */
[----:B------:R-:W-:Y:S01]  /*0040*/  CS2R R22, SRZ ;  /* 0x0000000000167805 */ /* 0x000fe2000001ff00 */
[----:B------:R-:W1:Y:S01]  /*0050*/  I2F.RP R4, R7 ;  /* 0x0000000700047306 */ /* 0x000e620000209400 */
[----:B------:R-:W2:Y:S01]  /*0060*/  S2R R5, SR_CTAID.X ;  /* 0x0000000000057919 */ /* 0x000ea20000002500 */
[----:B------:R-:W-:Y:S01]  /*0070*/  MOV R19, RZ ;  /* 0x000000ff00137202 */ /* 0x000fe20000000f00 */
[----:B------:R-:W-:-:S05]  /*0080*/  ULDC.64 UR4, c[0x0][0x118] ;  /* 0x0000460000047ab9 */ /* 0x000fca0000000a00 */
[----:B-1----:R-:W1:Y:S01]  /*0090*/  MUFU.RCP R4, R4 ;  /* 0x0000000400047308 */ /* 0x002e620000001000 */
[----:B0-----:R-:W-:Y:S02]  /*00a0*/  LOP3.LUT R0, R16, 0x7f, RZ, 0xc0, !PT ;  /* 0x0000007f10007812 */ /* 0x001fe400078ec0ff */
[----:B------:R-:W-:Y:S02]  /*00b0*/  SHF.R.U32.HI R14, RZ, 0x7, R16 ;  /* 0x00000007ff0e7819 */ /* 0x000fe40000011610 */
[----:B--2---:R-:W-:Y:S02]  /*00c0*/  LEA R12, R5, R0, 0x7 ;  /* 0x00000000050c7211 */ /* 0x004fe400078e38ff */
[----:B------:R-:W-:Y:S02]  /*00d0*/  SGXT.U32 R14, R14, 0x1 ;  /* 0x000000010e0e781a */ /* 0x000fe40000000000 */
[----:B-1----:R-:W-:Y:S02]  /*00e0*/  IADD3 R2, R4, 0xffffffe, RZ ;  /* 0x0ffffffe04027810 */ /* 0x002fe40007ffe0ff */
[----:B------:R-:W-:-:S02]  /*00f0*/  IABS R4, R12 ;  /* 0x0000000c00047213 */ /* 0x000fc40000000000 */
[----:B------:R0:W1:Y:S02]  /*0100*/  F2I.FTZ.U32.TRUNC.NTZ R3, R2 ;  /* 0x0000000200037305 */ /* 0x000064000021f000 */
[----:B0-----:R-:W-:Y:S02]  /*0110*/  MOV R2, RZ ;  /* 0x000000ff00027202 */ /* 0x001fe40000000f00 */
[----:B-1----:R-:W-:-:S05]  /*0120*/  IADD3 R6, RZ, -R3, RZ ;  /* 0x80000003ff067210 */ /* 0x002fca0007ffe0ff */
[----:B------:R-:W-:-:S04]  /*0130*/  IMAD R5, R6, R7, RZ ;  /* 0x0000000706057224 */ /* 0x000fc800078e02ff */
[----:B------:R-:W-:-:S06]  /*0140*/  IMAD.HI.U32 R3, R3, R5, R2 ;  /* 0x0000000503037227 */ /* 0x000fcc00078e0002 */
[----:B------:R-:W-:-:S05]  /*0150*/  IMAD.HI.U32 R3, R3, R4, RZ ;  /* 0x0000000403037227 */ /* 0x000fca00078e00ff */
[----:B------:R-:W-:-:S05]  /*0160*/  IADD3 R2, -R3, RZ, RZ ;  /* 0x000000ff03027210 */ /* 0x000fca0007ffe1ff */
[----:B------:R-:W-:-:S05]  /*0170*/  IMAD R2, R7, R2, R4 ;  /* 0x0000000207027224 */ /* 0x000fca00078e0204 */
[----:B------:R-:W-:-:S13]  /*0180*/  ISETP.GT.U32.AND P1, PT, R7, R2, PT ;  /* 0x000000020700720c */ /* 0x000fda0003f24070 */
[-C--:B------:R-:W-:Y:S02]  /*0190*/  @!P1 IADD3 R2, R2, -R7.reuse, RZ ;  /* 0x8000000702029210 */ /* 0x080fe40007ffe0ff */
[----:B------:R-:W-:Y:S02]  /*01a0*/  @!P1 IADD3 R3, R3, 0x1, RZ ;  /* 0x0000000103039810 */ /* 0x000fe40007ffe0ff */
[----:B------:R-:W-:Y:S02]  /*01b0*/  ISETP.GE.U32.AND P0, PT, R2, R7, PT ;  /* 0x000000070200720c */ /* 0x000fe40003f06070 */
[----:B------:R-:W-:Y:S02]  /*01c0*/  LOP3.LUT R2, R12, c[0x0][0x188], RZ, 0x3c, !PT ;  /* 0x000062000c027a12 */ /* 0x000fe400078e3cff */
[----:B------:R-:W-:Y:S02]  /*01d0*/  ISETP.NE.AND P1, PT, RZ, c[0x0][0x188], PT ;  /* 0x00006200ff007a0c */ /* 0x000fe40003f25270 */
[----:B------:R-:W-:-:S02]  /*01e0*/  ISETP.GE.AND P2, PT, R2, RZ, PT ;  /* 0x000000ff0200720c */ /* 0x000fc40003f46270 */
[----:B------:R-:W-:-:S05]  /*01f0*/  MOV R7, c[0x0][0x190] ;  /* 0x0000640000077a02 */ /* 0x000fca0000000f00 */
[----:B------:R-:W-:Y:S01]  /*0200*/  @P0 IADD3 R3, R3, 0x1, RZ ;  /* 0x0000000103030810 */ /* 0x000fe20007ffe0ff */
[----:B------:R-:W-:Y:S01]  /*0210*/  IMAD R7, R7, c[0x0][0x18c], RZ ;  /* 0x0000630007077a24 */ /* 0x000fe200078e02ff */
[----:B------:R-:W-:-:S03]  /*0220*/  ISETP.GE.AND P0, PT, R12, c[0x0][0x194], PT ;  /* 0x000065000c007a0c */ /* 0x000fc60003f06270 */
[----:B------:R-:W-:Y:S01]  /*0230*/  IMAD R4, R7, 0xa, RZ ;  /* 0x0000000a07047824 */ /* 0x000fe200078e02ff */
[----:B------:R-:W-:Y:S02]  /*0240*/  @!P2 IADD3 R3, -R3, RZ, RZ ;  /* 0x000000ff0303a210 */ /* 0x000fe40007ffe1ff */
[----:B------:R-:W-:-:S04]  /*0250*/  @!P1 LOP3.LUT R3, RZ, c[0x0][0x188], RZ, 0x33, !PT ;  /* 0x00006200ff039a12 */ /* 0x000fc800078e33ff */
[----:B------:R-:W-:-:S05]  /*0260*/  IADD3 R5, -R3, RZ, RZ ;  /* 0x000000ff03057210 */ /* 0x000fca0007ffe1ff */
[----:B------:R-:W-:-:S04]  /*0270*/  IMAD R2, R5, c[0x0][0x188], R12 ;  /* 0x0000620005027a24 */ /* 0x000fc800078e020c */
[----:B------:R-:W-:-:S04]  /*0280*/  IMAD R2, R3, R4, R2 ;  /* 0x0000000403027224 */ /* 0x000fc800078e0202 */
[----:B------:R-:W-:-:S04]  /*0290*/  IMAD R6, R14, R7, R2 ;  /* 0x000000070e067224 */ /* 0x000fc800078e0202 */
[----:B------:R-:W-:Y:S01]  /*02a0*/  IMAD.WIDE R2, R6, R13, c[0x0][0x170] ;  /* 0x00005c0006027625 */ /* 0x000fe200078e020d */
[----:B------:R-:W-:-:S04]  /*02b0*/  LEA R26, R7, R6, 0x1 ;  /* 0x00000006071a7211 */ /* 0x000fc800078e08ff */
[----:B------:R0:W2:Y:S01]  /*02c0*/  @!P0 LDG.E.EL R19, [R2.64] ;  /* 0x0000000402138981 */ /* 0x0000a2000c2e1900 */
[----:B------:R-:W-:Y:S01]  /*02d0*/  IMAD.WIDE R4, R26, R13, c[0x0][0x170] ;  /* 0x00005c001a047625 */ /* 0x000fe200078e020d */
[----:B------:R-:W-:-:S04]  /*02e0*/  LEA R10, R7, R26, 0x1 ;  /* 0x0000001a070a7211 */ /* 0x000fc800078e08ff */
[----:B------:R1:W3:Y:S01]  /*02f0*/  @!P0 LDG.E.EL R23, [R4.64] ;  /* 0x0000000404178981 */ /* 0x0002e2000c2e1900 */
[----:B------:R-:W-:Y:S01]  /*0300*/  CS2R R20, SRZ ;  /* 0x0000000000147805 */ /* 0x000fe2000001ff00 */
[----:B------:R-:W-:-:S05]  /*0310*/  IMAD.WIDE R8, R10, R13, c[0x0][0x170] ;  /* 0x00005c000a087625 */ /* 0x000fca00078e020d */
[----:B------:R4:W5:Y:S01]  /*0320*/  @!P0 LDG.E.EL R20, [R8.64] ;  /* 0x0000000408148981 */ /* 0x000962000c2e1900 */
[----:B------:R-:W-:Y:S01]  /*0330*/  CS2R R24, SRZ ;  /* 0x0000000000187805 */ /* 0x000fe2000001ff00 */
[----:B------:R-:W-:-:S04]  /*0340*/  IMAD.WIDE R28, R6, R13, c[0x0][0x160] ;  /* 0x00005800061c7625 */ /* 0x000fc800078e020d */
[CC--:B------:R-:W-:Y:S01]  /*0350*/  IMAD.WIDE R30, R26.reuse, R13.reuse, c[0x0][0x160] ;  /* 0x000058001a1e7625 */ /* 0x0c0fe200078e020d */
[----:B------:R4:W5:Y:S03]  /*0360*/  @!P0 LDG.E.EL R25, [R28.64] ;  /* 0x000000041c198981 */ /* 0x000966000c2e1900 */
[-C--:B-1----:R-:W-:Y:S01]  /*0370*/  IMAD.WIDE R4, R26, R13.reuse, c[0x0][0x168] ;  /* 0x00005a001a047625 */ /* 0x082fe200078e020d */
[----:B------:R1:W5:Y:S01]  /*0380*/  @!P0 LDG.E.EL R24, [R30.64] ;  /* 0x000000041e188981 */ /* 0x000362000c2e1900 */
[----:B------:R-:W-:Y:S02]  /*0390*/  LEA R32, R7, R10, 0x1 ;  /* 0x0000000a07207211 */ /* 0x000fe400078e08ff */
[----:B0-----:R-:W-:Y:S01]  /*03a0*/  IMAD.WIDE R2, R6, R13, c[0x0][0x168] ;  /* 0x00005a0006027625 */ /* 0x001fe200078e020d */
[----:B------:R0:W5:Y:S01]  /*03b0*/  @!P0 LDG.E.EL R22, [R4.64] ;  /* 0x0000000404168981 */ /* 0x000162000c2e1900 */
[----:B------:R-:W-:-:S02]  /*03c0*/  CS2R R26, SRZ ;  /* 0x00000000001a7805 */ /* 0x000fc4000001ff00 */
[----:B----4-:R-:W-:Y:S01]  /*03d0*/  IMAD.WIDE R8, R32, R13, c[0x0][0x170] ;  /* 0x00005c0020087625 */ /* 0x010fe200078e020d */
[----:B------:R4:W5:Y:S01]  /*03e0*/  @!P0 LDG.E.EL R21, [R2.64] ;  /* 0x0000000402158981 */ /* 0x000962000c2e1900 */
[----:B------:R-:W-:-:S03]  /*03f0*/  LEA R28, R7, R32, 0x1 ;  /* 0x00000020071c7211 */ /* 0x000fc600078e08ff */
[----:B------:R0:W5:Y:S02]  /*0400*/  @!P0 LDG.E.EL R26, [R8.64] ;  /* 0x00000004081a8981 */ /* 0x000164000c2e1900 */
[----:B------:R-:W-:Y:S01]  /*0410*/  IMAD.WIDE R6, R28, R13, c[0x0][0x170] ;  /* 0x00005c001c067625 */ /* 0x000fe200078e020d */
[----:B------:R-:W-:-:S04]  /*0420*/  MOV R29, RZ ;  /* 0x000000ff001d7202 */ /* 0x000fc80000000f00 */
[----:B------:R0:W5:Y:S01]  /*0430*/  @!P0 LDG.E.EL R27, [R6.64] ;  /* 0x00000004061b8981 */ /* 0x000162000c2e1900 */
[----:B----4-:R-:W-:-:S05]  /*0440*/  IMAD.WIDE R2, R10, R13, c[0x0][0x160] ;  /* 0x000058000a027625 */ /* 0x010fca00078e020d */
[----:B------:R4:W5:Y:S01]  /*0450*/  @!P0 LDG.E.EL R29, [R2.64] ;  /* 0x00000004021d8981 */ /* 0x000962000c2e1900 */
[----:B-1----:R-:W-:Y:S01]  /*0460*/  CS2R R30, SRZ ;  /* 0x00000000001e7805 */ /* 0x002fe2000001ff00 */
[----:B0-----:R-:W-:-:S04]  /*0470*/  IMAD.WIDE R4, R10, R13, c[0x0][0x168] ;  /* 0x00005a000a047625 */ /* 0x001fc800078e020d */
[----:B------:R-:W-:Y:S01]  /*0480*/  IMAD.WIDE R10, R32, R13, c[0x0][0x160] ;  /* 0x00005800200a7625 */ /* 0x000fe200078e020d */
[----:B------:R0:W5:Y:S01]  /*0490*/  @!P0 LDG.E.EL R30, [R4.64] ;  /* 0x00000004041e8981 */ /* 0x000162000c2e1900 */
[----:B------:R-:W-:-:S03]  /*04a0*/  MOV R34, RZ ;  /* 0x000000ff00227202 */ /* 0x000fc60000000f00 */
[----:B------:R1:W5:Y:S01]  /*04b0*/  @!P0 LDG.E.EL R31, [R10.64] ;  /* 0x000000040a1f8981 */ /* 0x000362000c2e1900 */
[----:B------:R-:W-:Y:S01]  /*04c0*/  IMAD.WIDE R8, R28, R13, c[0x0][0x160] ;  /* 0x000058001c087625 */ /* 0x000fe200078e020d */
[----:B------:R-:W-:-:S04]  /*04d0*/  MOV R33, RZ ;  /* 0x000000ff00217202 */ /* 0x000fc80000000f00 */
[----:B------:R0:W5:Y:S01]  /*04e0*/  @!P0 LDG.E.EL R34, [R8.64] ;  /* 0x0000000408228981 */ /* 0x000162000c2e1900 */
[----:B------:R-:W-:Y:S01]  /*04f0*/  IMAD.WIDE R6, R32, R13, c[0x0][0x168] ;  /* 0x00005a0020067625 */ /* 0x000fe200078e020d */
[----:B------:R-:W-:-:S04]  /*0500*/  MOV R32, RZ ;  /* 0x000000ff00207202 */ /* 0x000fc80000000f00 */
[----:B------:R0:W5:Y:S01]  /*0510*/  @!P0 LDG.E.EL R33, [R6.64] ;  /* 0x0000000406218981 */ /* 0x000162000c2e1900 */
[----:B----4-:R-:W-:-:S05]  /*0520*/  IMAD.WIDE R2, R28, R13, c[0x0][0x168] ;  /* 0x00005a001c027625 */ /* 0x010fca00078e020d */
[----:B------:R4:W5:Y:S01]  /*0530*/  @!P0 LDG.E.EL R32, [R2.64] ;  /* 0x0000000402208981 */ /* 0x000962000c2e1900 */
[----:B--2---:R-:W-:Y:S02]  /*0540*/  SEL R19, R19, RZ, !P0 ;  /* 0x000000ff13137207 */ /* 0x004fe40004000000 */
[----:B---3--:R-:W-:Y:S02]  /*0550*/  SEL R23, R23, RZ, !P0 ;  /* 0x000000ff17177207 */ /* 0x008fe40004000000 */
[----:B-1----:R-:W-:Y:S02]  /*0560*/  FSEL R11, R19, RZ, !P0 ;  /* 0x000000ff130b7208 */ /* 0x002fe40004000000 */
[----:B------:R-:W-:-:S05]  /*0570*/  FSEL R10, R23, RZ, !P0 ;  /* 0x000000ff170a7208 */ /* 0x000fca0004000000 */
[----:B0-----:R-:W-:Y:S01]  /*0580*/  FADD R4, R11, R10 ;  /* 0x0000000a0b047221 */ /* 0x001fe20000000000 */
[----:B-----5:R-:W-:-:S04]  /*0590*/  SEL R20, R20, RZ, !P0 ;  /* 0x000000ff14147207 */ /* 0x020fc80004000000 */
[C---:B------:R-:W-:Y:S01]  /*05a0*/  FSETP.GEU.AND P4, PT, |R4|.reuse, 1.175494350822287508e-38, PT ;  /* 0x008000000400780b */ /* 0x040fe20003f8e200 */
[----:B------:R-:W-:Y:S01]  /*05b0*/  FMUL R7, R4, 0.25 ;  /* 0x3e80000004077820 */ /* 0x000fe20000400000 */
[----:B------:R-:W-:Y:S02]  /*05c0*/  FSEL R5, R20, RZ, !P0 ;  /* 0x000000ff14057208 */ /* 0x000fe40004000000 */
[----:B------:R-:W-:-:S03]  /*05d0*/  FSETP.GT.AND P1, PT, |R4|, 8.50705917302346158658e+37, PT ;  /* 0x7e8000000400780b */ /* 0x000fc60003f24200 */
[----:B----4-:R-:W-:Y:S01]  /*05e0*/  FADD R2, R5, R4 ;  /* 0x0000000405027221 */ /* 0x010fe20000000000 */
[----:B------:R-:W-:Y:S02]  /*05f0*/  FSEL R7, R7, R4, P1 ;  /* 0x0000000407077208 */ /* 0x000fe40000800000 */
[----:B------:R-:W-:Y:S02]  /*0600*/  SEL R6, R25, RZ, !P0 ;  /* 0x000000ff19067207 */ /* 0x000fe40004000000 */
[----:B------:R-:W-:Y:S01]  /*0610*/  FSETP.GEU.AND P3, PT, |R2|, 1.175494350822287508e-38, PT ;  /* 0x008000000200780b */ /* 0x000fe20003f6e200 */
[----:B------:R-:W-:Y:S01]  /*0620*/  @!P4 FMUL R7, R7, 16777216 ;  /* 0x4b8000000707c820 */ /* 0x000fe20000400000 */
[----:B------:R-:W-:Y:S01]  /*0630*/  SEL R9, R24, RZ, !P0 ;  /* 0x000000ff18097207 */ /* 0x000fe20004000000 */
[C---:B------:R-:W-:Y:S01]  /*0640*/  FMUL R19, R2.reuse, 0.25 ;  /* 0x3e80000002137820 */ /* 0x040fe20000400000 */
[----:B------:R-:W-:Y:S01]  /*0650*/  FSETP.GT.AND P2, PT, |R2|, 8.50705917302346158658e+37, PT ;  /* 0x7e8000000200780b */ /* 0x000fe20003f44200 */
[----:B------:R0:W1:Y:S01]  /*0660*/  MUFU.RCP R3, R7 ;  /* 0x0000000700037308 */ /* 0x0000620000001000 */
[----:B------:R-:W-:-:S02]  /*0670*/  FSEL R6, R6, RZ, !P0 ;  /* 0x000000ff06067208 */ /* 0x000fc40004000000 */
[----:B------:R-:W-:Y:S02]  /*0680*/  FSEL R9, R9, RZ, !P0 ;  /* 0x000000ff09097208 */ /* 0x000fe40004000000 */
[----:B------:R-:W-:Y:S02]  /*0690*/  SEL R20, R22, RZ, !P0 ;  /* 0x000000ff16147207 */ /* 0x000fe40004000000 */
[----:B------:R-:W-:Y:S01]  /*06a0*/  FSEL R22, R19, R2, P2 ;  /* 0x0000000213167208 */ /* 0x000fe20001000000 */
[----:B------:R-:W-:Y:S01]  /*06b0*/  FADD R9, -R6, R9 ;  /* 0x0000000906097221 */ /* 0x000fe20000000100 */
[----:B------:R-:W-:Y:S01]  /*06c0*/  @P1 FMUL R10, R10, 0.25 ;  /* 0x3e8000000a0a1820 */ /* 0x000fe20000400000 */
[----:B------:R-:W-:Y:S02]  /*06d0*/  SEL R21, R21, RZ, !P0 ;  /* 0x000000ff15157207 */ /* 0x000fe40004000000 */
[----:B------:R-:W-:Y:S01]  /*06e0*/  @!P3 FMUL R22, R22, 16777216 ;  /* 0x4b8000001616b820 */ /* 0x000fe20000400000 */
[----:B------:R-:W-:Y:S01]  /*06f0*/  FMUL R8, R9, R9 ;  /* 0x0000000909087220 */ /* 0x000fe20000400000 */
[----:B------:R-:W-:Y:S01]  /*0700*/  SEL R26, R26, RZ, !P0 ;  /* 0x000000ff1a1a7207 */ /* 0x000fe20004000000 */
[----:B------:R-:W-:Y:S01]  /*0710*/  @!P4 FMUL R10, R10, 16777216 ;  /* 0x4b8000000a0ac820 */ /* 0x000fe20000400000 */
[----:B------:R-:W-:Y:S01]  /*0720*/  FADD R19, R21, R20 ;  /* 0x0000001415137221 */ /* 0x000fe20000000000 */
[----:B------:R-:W-:Y:S01]  /*0730*/  FMUL R21, R11, R8 ;  /* 0x000000080b157220 */ /* 0x000fe20000400000 */
[----:B------:R-:W2:Y:S01]  /*0740*/  MUFU.RCP R22, R22 ;  /* 0x0000001600167308 */ /* 0x000ea20000001000 */
[----:B0-----:R-:W-:Y:S01]  /*0750*/  FSEL R7, R26, RZ, !P0 ;  /* 0x000000ff1a077208 */ /* 0x001fe20004000000 */
[----:B-1----:R-:W-:Y:S01]  /*0760*/  FMUL R8, R3, R10 ;  /* 0x0000000a03087220 */ /* 0x002fe20000400000 */
[----:B------:R-:W-:-:S02]  /*0770*/  FSETP.NEU.AND P1, PT, R4, RZ, PT ;  /* 0x000000ff0400720b */ /* 0x000fc40003f2d000 */
[----:B------:R-:W-:Y:S01]  /*0780*/  SEL R27, R27, RZ, !P0 ;  /* 0x000000ff1b1b7207 */ /* 0x000fe20004000000 */
[----:B------:R-:W-:Y:S01]  /*0790*/  FADD R3, R7, R2 ;  /* 0x0000000207037221 */ /* 0x000fe20000000000 */
[----:B------:R-:W-:Y:S01]  /*07a0*/  FSEL R11, R8, RZ, P1 ;  /* 0x000000ff080b7208 */ /* 0x000fe20000800000 */
[----:B------:R-:W-:Y:S01]  /*07b0*/  @P2 FMUL R5, R5, 0.25 ;  /* 0x3e80000005052820 */ /* 0x000fe20000400000 */
[----:B------:R-:W-:Y:S02]  /*07c0*/  FSEL R20, R19, RZ, !P0 ;  /* 0x000000ff13147208 */ /* 0x000fe40004000000 */
[----:B------:R-:W-:Y:S01]  /*07d0*/  FSEL R10, R27, RZ, !P0 ;  /* 0x000000ff1b0a7208 */ /* 0x000fe20004000000 */
[----:B------:R-:W-:Y:S01]  /*07e0*/  FFMA R6, R9, R11, R6 ;  /* 0x0000000b09067223 */ /* 0x000fe20000000006 */
[----:B------:R-:W-:Y:S01]  /*07f0*/  FSETP.GEU.AND P1, PT, |R3|, 1.175494350822287508e-38, PT ;  /* 0x008000000300780b */ /* 0x000fe20003f2e200 */
[----:B------:R-:W-:Y:S01]  /*0800*/  @!P3 FMUL R5, R5, 16777216 ;  /* 0x4b8000000505b820 */ /* 0x000fe20000400000 */
[----:B------:R-:W-:Y:S01]  /*0810*/  FFMA R9, R11, R21, R20 ;  /* 0x000000150b097223 */ /* 0x000fe20000000014 */
[----:B------:R-:W-:Y:S01]  /*0820*/  FADD R8, R10, R3 ;  /* 0x000000030a087221 */ /* 0x000fe20000000000 */
[----:B------:R-:W-:Y:S01]  /*0830*/  SEL R11, R29, RZ, !P0 ;  /* 0x000000ff1d0b7207 */ /* 0x000fe20004000000 */
[C---:B------:R-:W-:Y:S01]  /*0840*/  FMUL R24, R3.reuse, 0.25 ;  /* 0x3e80000003187820 */ /* 0x040fe20000400000 */
[----:B------:R-:W-:Y:S01]  /*0850*/  FSETP.GT.AND P2, PT, |R3|, 8.50705917302346158658e+37, PT ;  /* 0x7e8000000300780b */ /* 0x000fe20003f44200 */
[----:B--2---:R-:W-:Y:S01]  /*0860*/  FMUL R19, R22, R5 ;  /* 0x0000000516137220 */ /* 0x004fe20000400000 */
[----:B------:R-:W-:Y:S01]  /*0870*/  FMUL R5, R8, 0.25 ;  /* 0x3e80000008057820 */ /* 0x000fe20000400000 */
[----:B------:R-:W-:-:S02]  /*0880*/  FSEL R11, R11, RZ, !P0 ;  /* 0x000000ff0b0b7208 */ /* 0x000fc40004000000 */
[----:B------:R-:W-:Y:S02]  /*0890*/  FSETP.GT.AND P4, PT, |R8|, 8.50705917302346158658e+37, PT ;  /* 0x7e8000000800780b */ /* 0x000fe40003f84200 */
[----:B------:R-:W-:Y:S02]  /*08a0*/  FSEL R20, R24, R3, P2 ;  /* 0x0000000318147208 */ /* 0x000fe40001000000 */
[----:B------:R-:W-:Y:S01]  /*08b0*/  FSETP.GEU.AND P3, PT, |R8|, 1.175494350822287508e-38, PT ;  /* 0x008000000800780b */ /* 0x000fe20003f6e200 */
[----:B------:R-:W-:Y:S01]  /*08c0*/  FADD R11, R11, -R6 ;  /* 0x800000060b0b7221 */ /* 0x000fe20000000000 */
[----:B------:R-:W-:Y:S01]  /*08d0*/  FSEL R23, R5, R8, P4 ;  /* 0x0000000805177208 */ /* 0x000fe20002000000 */
[----:B------:R-:W-:Y:S01]  /*08e0*/  FADD R5, RZ, R8 ;  /* 0x00000008ff057221 */ /* 0x000fe20000000000 */
[----:B------:R-:W-:Y:S01]  /*08f0*/  @!P1 FMUL R20, R20, 16777216 ;  /* 0x4b80000014149820 */ /* 0x000fe20000400000 */
[----:B------:R-:W-:Y:S01]  /*0900*/  FMUL R21, R11, R11 ;  /* 0x0000000b0b157220 */ /* 0x000fe20000400000 */
[----:B------:R-:W-:-:S02]  /*0910*/  FSETP.NEU.AND P6, PT, R2, RZ, PT ;  /* 0x000000ff0200720b */ /* 0x000fc40003fcd000 */
[----:B------:R-:W-:Y:S01]  /*0920*/  FSETP.GEU.AND P5, PT, |R5|, 1.175494350822287508e-38, PT ;  /* 0x008000000500780b */ /* 0x000fe20003fae200 */
[----:B------:R-:W-:Y:S01]  /*0930*/  FMUL R21, R4, R21 ;  /* 0x0000001504157220 */ /* 0x000fe20000400000 */
[----:B------:R-:W0:Y:S01]  /*0940*/  MUFU.RCP R20, R20 ;  /* 0x0000001400147308 */ /* 0x000e220000001000 */
[----:B------:R-:W-:Y:S01]  /*0950*/  FSEL R19, R19, RZ, P6 ;  /* 0x000000ff13137208 */ /* 0x000fe20003000000 */
[C---:B------:R-:W-:Y:S01]  /*0960*/  FMUL R4, R5.reuse, 0.25 ;  /* 0x3e80000005047820 */ /* 0x040fe20000400000 */
[----:B------:R-:W-:Y:S01]  /*0970*/  FSETP.GT.AND P6, PT, |R5|, 8.50705917302346158658e+37, PT ;  /* 0x7e8000000500780b */ /* 0x000fe20003fc4200 */
[----:B------:R-:W-:Y:S01]  /*0980*/  @!P3 FMUL R23, R23, 16777216 ;  /* 0x4b8000001717b820 */ /* 0x000fe20000400000 */
[----:B------:R-:W-:Y:S02]  /*0990*/  @P2 FMUL R7, R7, 0.25 ;  /* 0x3e80000007072820 */ /* 0x000fe40000400000 */
[----:B------:R-:W-:-:S03]  /*09a0*/  FSEL R24, R4, R5, P6 ;  /* 0x0000000504187208 */ /* 0x000fc60003000000 */
[----:B------:R-:W1:Y:S01]  /*09b0*/  MUFU.RCP R23, R23 ;  /* 0x0000001700177308 */ /* 0x000e620000001000 */
[----:B------:R-:W-:Y:S01]  /*09c0*/  SEL R22, R30, RZ, !P0 ;  /* 0x000000ff1e167207 */ /* 0x000fe20004000000 */
[----:B------:R-:W-:Y:S01]  /*09d0*/  @!P5 FMUL R24, R24, 16777216 ;  /* 0x4b8000001818d820 */ /* 0x000fe20000400000 */
[----:B------:R-:W-:Y:S01]  /*09e0*/  @!P1 FMUL R7, R7, 16777216 ;  /* 0x4b80000007079820 */ /* 0x000fe20000400000 */
[----:B------:R-:W-:Y:S01]  /*09f0*/  SEL R31, R31, RZ, !P0 ;  /* 0x000000ff1f1f7207 */ /* 0x000fe20004000000 */
[----:B------:R-:W-:Y:S01]  /*0a00*/  @P4 FMUL R10, R10, 0.25 ;  /* 0x3e8000000a0a4820 */ /* 0x000fe20000400000 */
[----:B------:R-:W-:Y:S01]  /*0a10*/  FSEL R22, R22, RZ, !P0 ;  /* 0x000000ff16167208 */ /* 0x000fe20004000000 */
[----:B0-----:R-:W-:Y:S01]  /*0a20*/  FMUL R20, R20, R7 ;  /* 0x0000000714147220 */ /* 0x001fe20000400000 */
[----:B------:R-:W-:Y:S01]  /*0a30*/  FSEL R7, R31, RZ, !P0 ;  /* 0x000000ff1f077208 */ /* 0x000fe20004000000 */
[----:B------:R-:W0:Y:S01]  /*0a40*/  MUFU.RCP R24, R24 ;  /* 0x0000001800187308 */ /* 0x000e220000001000 */
[----:B------:R-:W-:Y:S01]  /*0a50*/  FFMA R6, R11, R19, R6 ;  /* 0x000000130b067223 */ /* 0x000fe20000000006 */
[----:B------:R-:W-:Y:S01]  /*0a60*/  FSETP.NEU.AND P1, PT, R3, RZ, PT ;  /* 0x000000ff0300720b */ /* 0x000fe20003f2d000 */
[----:B------:R-:W-:Y:S01]  /*0a70*/  FADD R22, R22, R9 ;  /* 0x0000000916167221 */ /* 0x000fe20000000000 */
[----:B------:R-:W-:Y:S01]  /*0a80*/  @!P3 FMUL R10, R10, 16777216 ;  /* 0x4b8000000a0ab820 */ /* 0x000fe20000400000 */
[----:B------:R-:W-:Y:S01]  /*0a90*/  SEL R4, R34, RZ, !P0 ;  /* 0x000000ff22047207 */ /* 0x000fe20004000000 */
[--C-:B------:R-:W-:Y:S01]  /*0aa0*/  FADD R9, R7, -R6.reuse ;  /* 0x8000000607097221 */ /* 0x100fe20000000000 */
[----:B------:R-:W-:Y:S01]  /*0ab0*/  FSEL R20, R20, RZ, P1 ;  /* 0x000000ff14147208 */ /* 0x000fe20000800000 */
[----:B-1----:R-:W-:Y:S01]  /*0ac0*/  FMUL R23, R23, R10 ;  /* 0x0000000a17177220 */ /* 0x002fe20000400000 */
[----:B------:R-:W-:Y:S01]  /*0ad0*/  FSEL R4, R4, RZ, !P0 ;  /* 0x000000ff04047208 */ /* 0x000fe20004000000 */
[C---:B------:R-:W-:Y:S01]  /*0ae0*/  FMUL R11, R9.reuse, R9 ;  /* 0x00000009090b7220 */ /* 0x040fe20000400000 */
[----:B------:R-:W-:Y:S01]  /*0af0*/  FSETP.NEU.AND P1, PT, R8, RZ, PT ;  /* 0x000000ff0800720b */ /* 0x000fe20003f2d000 */
[----:B------:R-:W-:Y:S01]  /*0b00*/  FFMA R9, R9, R20, R6 ;  /* 0x0000001409097223 */ /* 0x000fe20000000006 */
[----:B------:R-:W-:-:S02]  /*0b10*/  SEL R33, R33, RZ, !P0 ;  /* 0x000000ff21217207 */ /* 0x000fc40004000000 */
[----:B------:R-:W-:Y:S01]  /*0b20*/  FSEL R23, R23, RZ, P1 ;  /* 0x000000ff17177208 */ /* 0x000fe20000800000 */
[--C-:B------:R-:W-:Y:S01]  /*0b30*/  FADD R6, R4, -R9.reuse ;  /* 0x8000000904067221 */ /* 0x100fe20000000000 */
[----:B------:R-:W-:Y:S01]  /*0b40*/  FMUL R11, R2, R11 ;  /* 0x0000000b020b7220 */ /* 0x000fe20000400000 */
[----:B------:R-:W-:Y:S01]  /*0b50*/  FSEL R7, R33, RZ, !P0 ;  /* 0x000000ff21077208 */ /* 0x000fe20004000000 */
[----:B0-----:R-:W-:Y:S01]  /*0b60*/  FMUL R2, RZ, R24 ;  /* 0x00000018ff027220 */ /* 0x001fe20000400000 */
[----:B------:R-:W-:Y:S01]  /*0b70*/  FFMA R22, R19, R21, R22 ;  /* 0x0000001513167223 */ /* 0x000fe20000000016 */
[----:B------:R-:W-:Y:S01]  /*0b80*/  FSETP.NEU.AND P1, PT, R5, RZ, PT ;  /* 0x000000ff0500720b */ /* 0x000fe20003f2d000 */
[----:B------:R-:W-:Y:S01]  /*0b90*/  FFMA R9, R6, R23, R9 ;  /* 0x0000001706097223 */ /* 0x000fe20000000009 */
[----:B------:R-:W-:Y:S01]  /*0ba0*/  SEL R4, R32, RZ, !P0 ;  /* 0x000000ff20047207 */ /* 0x000fe20004000000 */
[----:B------:R-:W-:Y:S01]  /*0bb0*/  FADD R7, R7, R22 ;  /* 0x0000001607077221 */ /* 0x000fe20000000000 */
[----:B------:R-:W-:Y:S01]  /*0bc0*/  FSEL R2, R2, RZ, P1 ;  /* 0x000000ff02027208 */ /* 0x000fe20000800000 */
[----:B------:R-:W-:Y:S01]  /*0bd0*/  FADD R10, RZ, -R9 ;  /* 0x80000009ff0a7221 */ /* 0x000fe20000000000 */
[----:B------:R-:W-:Y:S01]  /*0be0*/  FSEL R4, R4, RZ, !P0 ;  /* 0x000000ff04047208 */ /* 0x000fe20004000000 */
[----:B------:R-:W-:Y:S01]  /*0bf0*/  FFMA R7, R20, R11, R7 ;  /* 0x0000000b14077223 */ /* 0x000fe20000000007 */
[----:B------:R-:W-:Y:S01]  /*0c00*/  FMUL R6, R6, R6 ;  /* 0x0000000606067220 */ /* 0x000fe20000400000 */
[----:B------:R-:W-:-:S02]  /*0c10*/  FFMA R9, R10, R2, R9 ;  /* 0x000000020a097223 */ /* 0x000fc40000000009 */
[----:B------:R-:W-:Y:S01]  /*0c20*/  FADD R4, R4, R7 ;  /* 0x0000000704047221 */ /* 0x000fe20000000000 */
[----:B------:R-:W-:Y:S01]  /*0c30*/  FMUL R6, R3, R6 ;  /* 0x0000000603067220 */ /* 0x000fe20000400000 */
[--C-:B------:R-:W-:Y:S01]  /*0c40*/  FADD R7, RZ, -R9.reuse ;  /* 0x80000009ff077221 */ /* 0x100fe20000000000 */
[----:B------:R-:W-:Y:S02]  /*0c50*/  FMUL R3, R10, R10 ;  /* 0x0000000a0a037220 */ /* 0x000fe40000400000 */
[----:B------:R-:W-:Y:S01]  /*0c60*/  FFMA R4, R23, R6, R4 ;  /* 0x0000000617047223 */ /* 0x000fe20000000004 */
[----:B------:R-:W-:Y:S01]  /*0c70*/  FFMA R9, R2, R7, R9 ;  /* 0x0000000702097223 */ /* 0x000fe20000000009 */
[----:B------:R-:W-:Y:S02]  /*0c80*/  FMUL R8, R8, R3 ;  /* 0x0000000308087220 */ /* 0x000fe40000400000 */
[----:B------:R-:W-:Y:S01]  /*0c90*/  FADD R3, RZ, R4 ;  /* 0x00000004ff037221 */ /* 0x000fe20000000000 */
[----:B------:R-:W-:Y:S01]  /*0ca0*/  FMUL R4, R7, R7 ;  /* 0x0000000707047220 */ /* 0x000fe20000400000 */
[----:B------:R-:W-:-:S02]  /*0cb0*/  FADD R6, RZ, -R9 ;  /* 0x80000009ff067221 */ /* 0x000fc40000000000 */
[----:B------:R-:W-:Y:S01]  /*0cc0*/  FFMA R3, R2, R8, R3 ;  /* 0x0000000802037223 */ /* 0x000fe20000000003 */
[C---:B------:R-:W-:Y:S01]  /*0cd0*/  FMUL R4, R5.reuse, R4 ;  /* 0x0000000405047220 */ /* 0x040fe20000400000 */
[----:B------:R-:W-:Y:S01]  /*0ce0*/  FMUL R8, R6, R6 ;  /* 0x0000000606087220 */ /* 0x000fe20000400000 */
[----:B------:R-:W-:Y:S02]  /*0cf0*/  ISETP.GE.AND P1, PT, R16, 0x100, PT ;  /* 0x000001001000780c */ /* 0x000fe40003f26270 */
[----:B------:R-:W-:Y:S01]  /*0d00*/  SHF.L.U32 R10, R0, 0x3, RZ ;  /* 0x00000003000a7819 */ /* 0x000fe200000006ff */
[----:B------:R-:W-:Y:S01]  /*0d10*/  FFMA R3, R2, R4, R3 ;  /* 0x0000000402037223 */ /* 0x000fe20000000003 */
[----:B------:R-:W-:Y:S01]  /*0d20*/  SHF.L.U32 R7, R14, 0x2, RZ ;  /* 0x000000020e077819 */ /* 0x000fe200000006ff */
[----:B------:R-:W-:Y:S01]  /*0d30*/  FMUL R8, R5, R8 ;  /* 0x0000000805087220 */ /* 0x000fe20000400000 */
[----:B------:R-:W-:Y:S02]  /*0d40*/  FFMA R6, R2, R6, R9 ;  /* 0x0000000602067223 */ /* 0x000fe40000000009 */
[----:B------:R-:W-:Y:S01]  /*0d50*/  LOP3.LUT R10, R10, R7, RZ, 0xfc, !PT ;  /* 0x000000070a0a7212 */ /* 0x000fe200078efcff */
[----:B------:R-:W-:-:S04]  /*0d60*/  FFMA R3, R2, R8, R3 ;  /* 0x0000000802037223 */ /* 0x000fc80000000003 */
[----:B------:R-:W-:Y:S04]  /*0d70*/  STS [R10+0x800], R5 ;  /* 0x000800050a007388 */ /* 0x000fe80000000800 */
[----:B------:R-:W-:Y:S04]  /*0d80*/  STS [R10], R6 ;  /* 0x000000060a007388 */ /* 0x000fe80000000800 */
[----:B------:R-:W-:Y:S04]  /*0d90*/  STS [R10+0x400], R3 ;  /* 0x000400030a007388 */ /* 0x000fe80000000800 */
[----:B------:R-:W-:Y:S06]  /*0da0*/  BAR.SYNC 0x0 ;  /* 0x0000000000007b1d */ /* 0x000fec0000000000 */
[----:B------:R-:W0:Y:S04]  /*0db0*/  @!P1 LDS R18, [R16.X4+0x800] ;  /* 0x0008000010129984 */ /* 0x000e280000004800 */
[----:B------:R-:W-:Y:S04]  /*0dc0*/  @!P1 LDS R17, [R16.X4] ;  /* 0x0000000010119984 */ /* 0x000fe80000004800 */
[----:B------:R-:W-:Y:S04]  /*0dd0*/  @!P1 LDS R15, [R16.X4+0x400] ;  /* 0x00040000100f9984 */ /* 0x000fe80000004800 */
[----:B0-----:R-:W0:Y:S02]  /*0de0*/  SHFL.BFLY PT, R7, R18, 0x1, 0x1f ;  /* 0x0c201f0012077f89 */ /* 0x001e2400000e0000 */
[----:B0-----:R-:W-:-:S04]  /*0df0*/  FADD R9, R18, R7 ;  /* 0x0000000712097221 */ /* 0x001fc80000000000 */
[C---:B------:R-:W-:Y:S01]  /*0e00*/  FMUL R2, R9.reuse, 0.25 ;  /* 0x3e80000009027820 */ /* 0x040fe20000400000 */
[C---:B------:R-:W-:Y:S02]  /*0e10*/  FSETP.GEU.AND P2, PT, |R9|.reuse, 1.175494350822287508e-38, PT ;  /* 0x008000000900780b */ /* 0x040fe40003f4e200 */
[----:B------:R-:W-:-:S04]  /*0e20*/  FSETP.GT.AND P1, PT, |R9|, 8.50705917302346158658e+37, PT ;  /* 0x7e8000000900780b */ /* 0x000fc80003f24200 */
[----:B------:R-:W-:Y:S02]  /*0e30*/  FSEL R5, R2, R9, P1 ;  /* 0x0000000902057208 */ /* 0x000fe40000800000 */
[----:B------:R-:W0:Y:S05]  /*0e40*/  SHFL.BFLY PT, R2, R17, 0x1, 0x1f ;  /* 0x0c201f0011027f89 */ /* 0x000e2a00000e0000 */
[----:B------:R-:W-:Y:S01]  /*0e50*/  @!P2 FMUL R5, R5, 16777216 ;  /* 0x4b8000000505a820 */ /* 0x000fe20000400000 */
[----:B------:R-:W1:Y:S03]  /*0e60*/  SHFL.BFLY PT, R4, R15, 0x1, 0x1f ;  /* 0x0c201f000f047f89 */ /* 0x000e6600000e0000 */
[----:B------:R-:W2:Y:S01]  /*0e70*/  MUFU.RCP R6, R5 ;  /* 0x0000000500067308 */ /* 0x000ea20000001000 */
[----:B------:R-:W-:Y:S01]  /*0e80*/  @P1 FMUL R7, R7, 0.25 ;  /* 0x3e80000007071820 */ /* 0x000fe20000400000 */
[----:B------:R-:W-:-:S03]  /*0e90*/  LOP3.LUT R3, R16, 0x1, RZ, 0xc0, !PT ;  /* 0x0000000110037812 */ /* 0x000fc600078ec0ff */
[----:B------:R-:W-:Y:S01]  /*0ea0*/  @!P2 FMUL R7, R7, 16777216 ;  /* 0x4b8000000707a820 */ /* 0x000fe20000400000 */
[----:B------:R-:W-:Y:S02]  /*0eb0*/  ISETP.NE.U32.AND P1, PT, R3, 0x1, PT ;  /* 0x000000010300780c */ /* 0x000fe40003f25070 */
[----:B------:R-:W-:Y:S02]  /*0ec0*/  FSETP.NEU.AND P2, PT, R9, RZ, PT ;  /* 0x000000ff0900720b */ /* 0x000fe40003f4d000 */
[----:B------:R-:W-:Y:S01]  /*0ed0*/  ISETP.LT.AND P1, PT, R16, 0x100, P1 ;  /* 0x000001001000780c */ /* 0x000fe20000f21270 */
[----:B0-----:R-:W-:Y:S01]  /*0ee0*/  FADD R2, -R17, R2 ;  /* 0x0000000211027221 */ /* 0x001fe20000000100 */
[----:B--2---:R-:W-:-:S03]  /*0ef0*/  FMUL R6, R6, R7 ;  /* 0x0000000706067220 */ /* 0x004fc60000400000 */
[----:B------:R-:W-:Y:S02]  /*0f00*/  FMUL R3, R2, R2 ;  /* 0x0000000202037220 */ /* 0x000fe40000400000 */
[----:B------:R-:W-:Y:S01]  /*0f10*/  FSEL R6, R6, RZ, P2 ;  /* 0x000000ff06067208 */ /* 0x000fe20001000000 */
[----:B-1----:R-:W-:Y:S01]  /*0f20*/  FADD R15, R15, R4 ;  /* 0x000000040f0f7221 */ /* 0x002fe20000000000 */
[----:B------:R-:W-:-:S03]  /*0f30*/  FMUL R3, R18, R3 ;  /* 0x0000000312037220 */ /* 0x000fc60000400000 */
[----:B------:R-:W-:Y:S01]  /*0f40*/  FFMA R17, R2, R6, R17 ;  /* 0x0000000602117223 */ /* 0x000fe20000000011 */
[----:B------:R-:W-:Y:S01]  /*0f50*/  FFMA R15, R6, R3, R15 ;  /* 0x00000003060f7223 */ /* 0x000fe2000000000f */
[----:B------:R-:W-:Y:S04]  /*0f60*/  @P1 STS [R16.X4+0x800], R9 ;  /* 0x0008000910001388 */ /* 0x000fe80000004800 */
[----:B------:R-:W-:Y:S04]  /*0f70*/  @P1 STS [R16.X4], R17 ;  /* 0x0000001110001388 */ /* 0x000fe80000004800 */
[----:B------:R-:W-:Y:S04]  /*0f80*/  @P1 STS [R16.X4+0x400], R15 ;  /* 0x0004000f10001388 */ /* 0x000fe80000004800 */
[----:B------:R-:W-:Y:S06]  /*0f90*/  BAR.SYNC 0x0 ;  /* 0x0000000000007b1d */ /* 0x000fec0000000000 */
[----:B------:R-:W0:Y:S01]  /*0fa0*/  LDS R5, [R0.X8] ;  /* 0x0000000000057984 */ /* 0x000e220000008800 */
[----:B------:R-:W-:Y:S01]  /*0fb0*/  ISETP.EQ.AND P0, PT, R14, RZ, !P0 ;  /* 0x000000ff0e00720c */ /* 0x000fe20004702270 */
[----:B------:R-:W-:-:S12]  /*0fc0*/  IMAD.WIDE R2, R12, R13, c[0x0][0x178] ;  /* 0x00005e000c027625 */ /* 0x000fd800078e020d */
[----:B0-----:R0:W-:Y:S01]  /*0fd0*/  @P0 STG.E [R2.64], R5 ;  /* 0x0000000502000986 */ /* 0x0011e2000c101904 */
[----:B------:R-:W-:Y:S05]  /*0fe0*/  @!P0 EXIT ;  /* 0x000000000000894d */ /* 0x000fea0003800000 */
[----:B0-----:R-:W0:Y:S01]  /*0ff0*/  LDS R3, [R0.X8+0x400] ;  /* 0x0004000000037984 */ /* 0x001e220000008800 */
[----:B------:R-:W-:-:S05]  /*1000*/  IMAD.WIDE R12, R12, R13, c[0x0][0x180] ;  /* 0x000060000c0c7625 */ /* 0x000fca00078e020d */
[----:B0-----:R-:W-:Y:S01]  /*1010*/  STG.E [R12.64], R3 ;  /* 0x000000030c007986 */ /* 0x001fe2000c101904 */
[----:B------:R-:W-:Y:S05]  /*1020*/  EXIT ;  /* 0x000000000000794d */ /* 0x000fea0003800000 */
.L_x_0:
[----:B------:R-:W-:-:S00]  /*1030*/  BRA `(.L_x_0) ;  /* 0xfffffff000007947 */ /* 0x000fc0000383ffff */
[----:B------:R-:W-:-:S00]  /*1040*/  NOP ;  /* 0x0000000000007918 */ /* 0x000fc00000000000 */
        /* <DEDUP_REMOVED lines=11> */
.L_x_1:


//--------------------- .nv.shared.triton__0d1d2d3d4d56789 --------------------------
	.section	.nv.shared.triton__0d1d2d3d4d56789,"aw",@nobits
	.align	16
